	.headerflags	@"EF_CUDA_TEXMODE_UNIFIED EF_CUDA_64BIT_ADDRESS EF_CUDA_ACCELERATORS EF_CUDA_SM90 EF_CUDA_VIRTUAL_SM(EF_CUDA_SM90)"
	.elftype	@"ET_EXEC"


//--------------------- .nv.info                  --------------------------
	.section	.nv.info,"",@"SHT_CUDA_INFO"
	.align	4


	//----- nvinfo : EIATTR_REGCOUNT
	.align		4
        /*0000*/ 	.byte	0x04, 0x2f
        /*0002*/ 	.short	(.L_3 - .L_2)
	.align		4
.L_2:
        /*0004*/ 	.word	index@(triton_poi_fused__native_batch_norm_legit_no_training_add_convolution_silu_2)
        /*0008*/ 	.word	0x0000001c


	//----- nvinfo : EIATTR_MIN_STACK_SIZE
	.align		4
.L_3:
        /*000c*/ 	.byte	0x04, 0x12
        /*000e*/ 	.short	(.L_5 - .L_4)
	.align		4
.L_4:
        /*0010*/ 	.word	index@(triton_poi_fused__native_batch_norm_legit_no_training_add_convolution_silu_2)
        /*0014*/ 	.word	0x00000000


	//----- nvinfo : EIATTR_FRAME_SIZE
	.align		4
.L_5:
        /*0018*/ 	.byte	0x04, 0x11
        /*001a*/ 	.short	(.L_7 - .L_6)
	.align		4
.L_6:
        /*001c*/ 	.word	index@(triton_poi_fused__native_batch_norm_legit_no_training_add_convolution_silu_2)
        /*0020*/ 	.word	0x00000000


	//----- nvinfo : EIATTR_MIN_STACK_SIZE
	.align		4
.L_7:
        /*0024*/ 	.byte	0x04, 0x12
        /*0026*/ 	.short	(.L_9 - .L_8)
	.align		4
.L_8:
        /*0028*/ 	.word	index@(triton_poi_fused__native_batch_norm_legit_no_training_add_convolution_silu_2)
        /*002c*/ 	.word	0x00000000
.L_9:


//--------------------- .nv.info.triton_poi_fused__native_batch_norm_legit_no_training_add_convolution_silu_2 --------------------------
	.section	.nv.info.triton_poi_fused__native_batch_norm_legit_no_training_add_convolution_silu_2,"",@"SHT_CUDA_INFO"
	.sectionflags	@""
	.align	4


	//----- nvinfo : EIATTR_CUDA_API_VERSION
	.align		4
        /*0000*/ 	.byte	0x04, 0x37
        /*0002*/ 	.short	(.L_11 - .L_10)
.L_10:
        /*0004*/ 	.word	0x0000007c


	//----- nvinfo : EIATTR_KPARAM_INFO
	.align		4
.L_11:
        /*0008*/ 	.byte	0x04, 0x17
        /*000a*/ 	.short	(.L_13 - .L_12)
.L_12:
        /*000c*/ 	.word	0x00000000
        /*0010*/ 	.short	0x0008
        /*0012*/ 	.short	0x0040
        /*0014*/ 	.byte	0x00, 0xf0, 0x11, 0x00


	//----- nvinfo : EIATTR_KPARAM_INFO
	.align		4
.L_13:
        /*0018*/ 	.byte	0x04, 0x17
        /*001a*/ 	.short	(.L_15 - .L_14)
.L_14:
        /*001c*/ 	.word	0x00000000
        /*0020*/ 	.short	0x0007
        /*0022*/ 	.short	0x0038
        /*0024*/ 	.byte	0x00, 0xf4, 0x21, 0x00


	//----- nvinfo : EIATTR_KPARAM_INFO
	.align		4
.L_15:
        /*0028*/ 	.byte	0x04, 0x17
        /*002a*/ 	.short	(.L_17 - .L_16)
.L_16:
        /*002c*/ 	.word	0x00000000
        /*0030*/ 	.short	0x0006
        /*0032*/ 	.short	0x0030
        /*0034*/ 	.byte	0x00, 0xf4, 0x21, 0x00


	//----- nvinfo : EIATTR_KPARAM_INFO
	.align		4
.L_17:
        /*0038*/ 	.byte	0x04, 0x17
        /*003a*/ 	.short	(.L_19 - .L_18)
.L_18:
        /*003c*/ 	.word	0x00000000
        /*0040*/ 	.short	0x0005
        /*0042*/ 	.short	0x0028
        /*0044*/ 	.byte	0x00, 0xf4, 0x21, 0x00


	//----- nvinfo : EIATTR_KPARAM_INFO
	.align		4
.L_19:
        /*0048*/ 	.byte	0x04, 0x17
        /*004a*/ 	.short	(.L_21 - .L_20)
.L_20:
        /*004c*/ 	.word	0x00000000
        /*0050*/ 	.short	0x0004
        /*0052*/ 	.short	0x0020
        /*0054*/ 	.byte	0x00, 0xf4, 0x21, 0x00


	//----- nvinfo : EIATTR_KPARAM_INFO
	.align		4
.L_21:
        /*0058*/ 	.byte	0x04, 0x17
        /*005a*/ 	.short	(.L_23 - .L_22)
.L_22:
        /*005c*/ 	.word	0x00000000
        /*0060*/ 	.short	0x0003
        /*0062*/ 	.short	0x0018
        /*0064*/ 	.byte	0x00, 0xf4, 0x21, 0x00


	//----- nvinfo : EIATTR_KPARAM_INFO
	.align		4
.L_23:
        /*0068*/ 	.byte	0x04, 0x17
        /*006a*/ 	.short	(.L_25 - .L_24)
.L_24:
        /*006c*/ 	.word	0x00000000
        /*0070*/ 	.short	0x0002
        /*0072*/ 	.short	0x0010
        /*0074*/ 	.byte	0x00, 0xf4, 0x21, 0x00


	//----- nvinfo : EIATTR_KPARAM_INFO
	.align		4
.L_25:
        /*0078*/ 	.byte	0x04, 0x17
        /*007a*/ 	.short	(.L_27 - .L_26)
.L_26:
        /*007c*/ 	.word	0x00000000
        /*0080*/ 	.short	0x0001
        /*0082*/ 	.short	0x0008
        /*0084*/ 	.byte	0x00, 0xf4, 0x21, 0x00


	//----- nvinfo : EIATTR_KPARAM_INFO
	.align		4
.L_27:
        /*0088*/ 	.byte	0x04, 0x17
        /*008a*/ 	.short	(.L_29 - .L_28)
.L_28:
        /*008c*/ 	.word	0x00000000
        /*0090*/ 	.short	0x0000
        /*0092*/ 	.short	0x0000
        /*0094*/ 	.byte	0x00, 0xf4, 0x21, 0x00


	//----- nvinfo : EIATTR_SPARSE_MMA_MASK
	.align		4
.L_29:
        /*0098*/ 	.byte	0x03, 0x50
        /*009a*/ 	.short	0x0000


	//----- nvinfo : EIATTR_MAXREG_COUNT
	.align		4
        /*009c*/ 	.byte	0x03, 0x1b
        /*009e*/ 	.short	0x00ff


	//----- nvinfo : EIATTR_EXIT_INSTR_OFFSETS
	.align		4
        /*00a0*/ 	.byte	0x04, 0x1c
        /*00a2*/ 	.short	(.L_31 - .L_30)


	//   ....[0]....
.L_30:
        /*00a4*/ 	.word	0x000006d0


	//   ....[1]....
        /*00a8*/ 	.word	0x000006f0


	//----- nvinfo : EIATTR_REQNTID
	.align		4
.L_31:
        /*00ac*/ 	.byte	0x04, 0x10
        /*00ae*/ 	.short	(.L_33 - .L_32)
.L_32:
        /*00b0*/ 	.word	0x00000080
        /*00b4*/ 	.word	0x00000001
        /*00b8*/ 	.word	0x00000001


	//----- nvinfo : EIATTR_CBANK_PARAM_SIZE
	.align		4
.L_33:
        /*00bc*/ 	.byte	0x03, 0x19
        /*00be*/ 	.short	0x0044


	//----- nvinfo : EIATTR_PARAM_CBANK
	.align		4
        /*00c0*/ 	.byte	0x04, 0x0a
        /*00c2*/ 	.short	(.L_35 - .L_34)
	.align		4
.L_34:
        /*00c4*/ 	.word	index@(.nv.constant0.triton_poi_fused__native_batch_norm_legit_no_training_add_convolution_silu_2)
        /*00c8*/ 	.short	0x0210
        /*00ca*/ 	.short	0x0044


	//----- nvinfo : EIATTR_SW_WAR
	.align		4
.L_35:
        /*00cc*/ 	.byte	0x04, 0x36
        /*00ce*/ 	.short	(.L_37 - .L_36)
.L_36:
        /*00d0*/ 	.word	0x00000008
.L_37:


//--------------------- .nv.callgraph             --------------------------
	.section	.nv.callgraph,"",@"SHT_CUDA_CALLGRAPH"
	.align	4
	.sectionentsize	8
	.align		4
        /*0000*/ 	.word	0x00000000
	.align		4
        /*0004*/ 	.word	0xffffffff
	.align		4
        /*0008*/ 	.word	0x00000000
	.align		4
        /*000c*/ 	.word	0xfffffffe
	.align		4
        /*0010*/ 	.word	0x00000000
	.align		4
        /*0014*/ 	.word	0xfffffffd
	.align		4
        /*0018*/ 	.word	0x00000000
	.align		4
        /*001c*/ 	.word	0xfffffffc


//--------------------- .nv.constant4             --------------------------
	.section	.nv.constant4,"a",@progbits
	.align	8
	.align		8
.nv.constant4:
        /*0000*/ 	.dword	_$_str
	.align		8
        /*0008*/ 	.dword	_$_str_$_2


//--------------------- .text.triton_poi_fused__native_batch_norm_legit_no_training_add_convolution_silu_2 --------------------------
	.section	.text.triton_poi_fused__native_batch_norm_legit_no_training_add_convolution_silu_2,"ax",@progbits
	.align	128
        .global         triton_poi_fused__native_batch_norm_legit_no_training_add_convolution_silu_2
        .type           triton_poi_fused__native_batch_norm_legit_no_training_add_convolution_silu_2,@function
        .size           triton_poi_fused__native_batch_norm_legit_no_training_add_convolution_silu_2,(.L_x_1 - triton_poi_fused__native_batch_norm_legit_no_training_add_convolution_silu_2)
        .other          triton_poi_fused__native_batch_norm_legit_no_training_add_convolution_silu_2,@"STO_CUDA_ENTRY STV_DEFAULT"
triton_poi_fused__native_batch_norm_legit_no_training_add_convolution_silu_2:
.text.triton_poi_fused__native_batch_norm_legit_no_training_add_convolution_silu_2:
[----:B------:R-:W0:Y:S01]  /*0000*/  LDC R1, c[0x0][0x28] ;  /* 0x00000a00ff017b82 */ /* 0x000e220000000800 */
[----:B------:R-:W1:Y:S07]  /*0010*/  S2R R0, SR_TID.X ;  /* 0x0000000000007919 */ /* 0x000e6e0000002100 */
[----:B------:R-:W2:Y:S01]  /*0020*/  LDC.64 R2, c[0x0][0x230] ;  /* 0x00008c00ff027b82 */ /* 0x000ea20000000a00 */
[----:B------:R-:W-:Y:S01]  /*0030*/  ULDC.64 UR4, c[0x0][0x208] ;  /* 0x0000820000047ab9 */ /* 0x000fe20000000a00 */
[----:B------:R-:W3:Y:S01]  /*0040*/  S2R R13, SR_CTAID.X ;  /* 0x00000000000d7919 */ /* 0x000ee20000002500 */
[----:B------:R-:W-:-:S05]  /*0050*/  MOV R12, RZ ;  /* 0x000000ff000c7202 */ /* 0x000fca0000000f00 */
[----:B------:R-:W4:Y:S08]  /*0060*/  LDC.64 R16, c[0x0][0x210] ;  /* 0x00008400ff107b82 */ /* 0x000f300000000a00 */
[----:B------:R-:W5:Y:S08]  /*0070*/  LDC.64 R18, c[0x0][0x220] ;  /* 0x00008800ff127b82 */ /* 0x000f700000000a00 */
[----:B------:R-:W4:Y:S01]  /*0080*/  LDC.64 R20, c[0x0][0x228] ;  /* 0x00008a00ff147b82 */ /* 0x000f220000000a00 */
[----:B-1----:R-:W-:-:S07]  /*0090*/  SHF.L.U32 R0, R0, 0x1, RZ ;  /* 0x0000000100007819 */ /* 0x002fce00000006ff */
[----:B------:R-:W1:Y:S01]  /*00a0*/  LDC.64 R10, c[0x0][0x238] ;  /* 0x00008e00ff0a7b82 */ /* 0x000e620000000a00 */
[----:B---3--:R-:W-:Y:S02]  /*00b0*/  SHF.R.S32.HI R4, RZ, 0x17, R13 ;  /* 0x00000017ff047819 */ /* 0x008fe4000001140d */
[----:B------:R-:W-:Y:S02]  /*00c0*/  LOP3.LUT R0, R0, 0xfe, RZ, 0xc0, !PT ;  /* 0x000000fe00007812 */ /* 0x000fe400078ec0ff */
[----:B------:R-:W-:-:S03]  /*00d0*/  SGXT R4, R4, 0x1 ;  /* 0x000000010404781a */ /* 0x000fc60000000200 */
[----:B------:R-:W3:Y:S01]  /*00e0*/  LDC.64 R6, c[0x0][0x240] ;  /* 0x00009000ff067b82 */ /* 0x000ee20000000a00 */
[----:B------:R-:W-:-:S04]  /*00f0*/  LEA R13, R13, R0, 0x8 ;  /* 0x000000000d0d7211 */ /* 0x000fc800078e40ff */
[----:B------:R-:W-:Y:S02]  /*0100*/  LEA.HI R4, R4, R13, RZ, 0x4 ;  /* 0x0000000d04047211 */ /* 0x000fe400078f20ff */
[----:B------:R-:W-:Y:S02]  /*0110*/  ISETP.GE.AND P0, PT, R13, 0x100, PT ;  /* 0x000001000d00780c */ /* 0x000fe40003f06270 */
[----:B------:R-:W-:-:S04]  /*0120*/  SHF.R.S32.HI R4, RZ, 0x4, R4 ;  /* 0x00000004ff047819 */ /* 0x000fc80000011404 */
[----:B------:R-:W-:-:S04]  /*0130*/  LEA.HI R0, R4, R4, RZ, 0x2 ;  /* 0x0000000404007211 */ /* 0x000fc800078f10ff */
[----:B------:R-:W-:Y:S01]  /*0140*/  LOP3.LUT R23, R0, 0xfffffffc, RZ, 0xc0, !PT ;  /* 0xfffffffc00177812 */ /* 0x000fe200078ec0ff */
[----:B------:R-:W-:-:S03]  /*0150*/  HFMA2.MMA R0, -RZ, RZ, 0, 0 ;  /* 0x00000000ff007435 */ /* 0x000fc600000001ff */
[----:B------:R-:W-:Y:S02]  /*0160*/  IADD3 R23, R4, -R23, RZ ;  /* 0x8000001704177210 */ /* 0x000fe40007ffe0ff */
[----:B------:R-:W3:Y:S03]  /*0170*/  LDC.64 R4, c[0x0][0x248] ;  /* 0x00009200ff047b82 */ /* 0x000ee60000000a00 */
[----:B--2---:R-:W-:-:S05]  /*0180*/  IMAD.WIDE R2, R23, 0x4, R2 ;  /* 0x0000000417027825 */ /* 0x004fca00078e0202 */
[----:B------:R-:W2:Y:S04]  /*0190*/  @!P0 LDG.E.EL R0, desc[UR4][R2.64] ;  /* 0x0000000402008981 */ /* 0x000ea8000c2e1900 */
[----:B------:R1:W2:Y:S01]  /*01a0*/  @!P0 LDG.E.EL R12, desc[UR4][R2.64] ;  /* 0x00000004020c8981 */ /* 0x0002a2000c2e1900 */
[----:B------:R-:W-:Y:S02]  /*01b0*/  CS2R R14, SRZ ;  /* 0x00000000000e7805 */ /* 0x000fe4000001ff00 */
[----:B------:R-:W-:Y:S01]  /*01c0*/  CS2R R8, SRZ ;  /* 0x0000000000087805 */ /* 0x000fe2000001ff00 */
[----:B0---4-:R-:W-:-:S04]  /*01d0*/  IMAD.WIDE R20, R23, 0x4, R20 ;  /* 0x0000000417147825 */ /* 0x011fc800078e0214 */
[----:B-1----:R-:W-:-:S04]  /*01e0*/  IMAD.WIDE R2, R13, 0x4, R16 ;  /* 0x000000040d027825 */ /* 0x002fc800078e0210 */
[----:B-----5:R-:W-:Y:S01]  /*01f0*/  IMAD.WIDE R16, R23, 0x4, R18 ;  /* 0x0000000417107825 */ /* 0x020fe200078e0212 */
[----:B------:R-:W-:Y:S01]  /*0200*/  CS2R R18, SRZ ;  /* 0x0000000000127805 */ /* 0x000fe2000001ff00 */
[----:B------:R-:W4:Y:S04]  /*0210*/  @!P0 LDG.E.64 R8, desc[UR4][R2.64] ;  /* 0x0000000402088981 */ /* 0x000f28000c1e1b00 */
[----:B------:R-:W4:Y:S01]  /*0220*/  @!P0 LDG.E.EL R15, desc[UR4][R16.64] ;  /* 0x00000004100f8981 */ /* 0x000f22000c2e1900 */
[----:B------:R-:W-:-:S03]  /*0230*/  CS2R R24, SRZ ;  /* 0x0000000000187805 */ /* 0x000fc6000001ff00 */
[----:B------:R-:W5:Y:S01]  /*0240*/  @!P0 LDG.E.EL R19, desc[UR4][R20.64] ;  /* 0x0000000414138981 */ /* 0x000f62000c2e1900 */
[----:B------:R-:W-:-:S03]  /*0250*/  IMAD.WIDE R10, R23, 0x4, R10 ;  /* 0x00000004170a7825 */ /* 0x000fc600078e020a */
[----:B------:R0:W4:Y:S01]  /*0260*/  @!P0 LDG.E.EL R14, desc[UR4][R16.64] ;  /* 0x00000004100e8981 */ /* 0x000122000c2e1900 */
[----:B---3--:R-:W-:Y:S01]  /*0270*/  IMAD.WIDE R6, R23, 0x4, R6 ;  /* 0x0000000417067825 */ /* 0x008fe200078e0206 */
[----:B------:R-:W-:Y:S02]  /*0280*/  CS2R R22, SRZ ;  /* 0x0000000000167805 */ /* 0x000fe4000001ff00 */
[----:B------:R1:W3:Y:S01]  /*0290*/  @!P0 LDG.E.EL R18, desc[UR4][R20.64] ;  /* 0x0000000414128981 */ /* 0x0002e2000c2e1900 */
[----:B------:R-:W-:-:S03]  /*02a0*/  IMAD.WIDE R4, R13, 0x4, R4 ;  /* 0x000000040d047825 */ /* 0x000fc600078e0204 */
[----:B------:R-:W3:Y:S01]  /*02b0*/  @!P0 LDG.E.EL R25, desc[UR4][R10.64] ;  /* 0x000000040a198981 */ /* 0x000ee2000c2e1900 */
[----:B0-----:R-:W-:-:S03]  /*02c0*/  CS2R R16, SRZ ;  /* 0x0000000000107805 */ /* 0x001fc6000001ff00 */
[----:B------:R-:W3:Y:S04]  /*02d0*/  @!P0 LDG.E.EL R24, desc[UR4][R6.64] ;  /* 0x0000000406188981 */ /* 0x000ee8000c2e1900 */
[----:B------:R0:W3:Y:S04]  /*02e0*/  @!P0 LDG.E.64 R22, desc[UR4][R4.64] ;  /* 0x0000000404168981 */ /* 0x0000e8000c1e1b00 */
[----:B------:R-:W3:Y:S04]  /*02f0*/  @!P0 LDG.E.EL R16, desc[UR4][R10.64] ;  /* 0x000000040a108981 */ /* 0x000ee8000c2e1900 */
[----:B------:R0:W3:Y:S01]  /*0300*/  @!P0 LDG.E.EL R17, desc[UR4][R6.64] ;  /* 0x0000000406118981 */ /* 0x0000e2000c2e1900 */
[----:B--2---:R-:W-:-:S04]  /*0310*/  FADD R0, R0, 9.9999997473787516356e-06 ;  /* 0x3727c5ac00007421 */ /* 0x004fc80000000000 */
[----:B-1----:R-:W1:Y:S01]  /*0320*/  MUFU.SQRT R20, R0 ;  /* 0x0000000000147308 */ /* 0x002e620000002000 */
[----:B------:R-:W-:-:S07]  /*0330*/  FADD R12, R12, 9.9999997473787516356e-06 ;  /* 0x3727c5ac0c0c7421 */ /* 0x000fce0000000000 */
[----:B------:R-:W2:Y:S01]  /*0340*/  MUFU.SQRT R21, R12 ;  /* 0x0000000c00157308 */ /* 0x000ea20000002000 */
[C---:B-1----:R-:W-:Y:S02]  /*0350*/  FSETP.GT.AND P1, PT, R20.reuse, 8.50705917302346158658e+37, PT ;  /* 0x7e8000001400780b */ /* 0x042fe40003f24000 */
[----:B------:R-:W-:Y:S02]  /*0360*/  FSETP.GEU.AND P3, PT, R20, 1.175494350822287508e-38, PT ;  /* 0x008000001400780b */ /* 0x000fe40003f6e000 */
[C---:B--2---:R-:W-:Y:S02]  /*0370*/  FSETP.GT.AND P2, PT, R21.reuse, 8.50705917302346158658e+37, PT ;  /* 0x7e8000001500780b */ /* 0x044fe40003f44000 */
[----:B------:R-:W-:-:S07]  /*0380*/  FSETP.GEU.AND P4, PT, R21, 1.175494350822287508e-38, PT ;  /* 0x008000001500780b */ /* 0x000fce0003f8e000 */
[----:B------:R-:W-:Y:S01]  /*0390*/  @P1 FMUL R20, R20, 0.25 ;  /* 0x3e80000014141820 */ /* 0x000fe20000400000 */
[----:B------:R-:W-:-:S03]  /*03a0*/  HFMA2.MMA R0, -RZ, RZ, 1.625, 0 ;  /* 0x3e800000ff007435 */ /* 0x000fc600000001ff */
[----:B------:R-:W-:Y:S01]  /*03b0*/  @!P3 FMUL R20, R20, 16777216 ;  /* 0x4b8000001414b820 */ /* 0x000fe20000400000 */
[----:B------:R-:W-:-:S05]  /*03c0*/  @P2 FMUL R21, R21, 0.25 ;  /* 0x3e80000015152820 */ /* 0x000fca0000400000 */
[----:B------:R-:W1:Y:S01]  /*03d0*/  MUFU.RCP R20, R20 ;  /* 0x0000001400147308 */ /* 0x000e620000001000 */
[----:B------:R-:W-:Y:S01]  /*03e0*/  @!P4 FMUL R21, R21, 16777216 ;  /* 0x4b8000001515c820 */ /* 0x000fe20000400000 */
[----:B0-----:R-:W-:-:S06]  /*03f0*/  FSEL R5, R0, 1, P1 ;  /* 0x3f80000000057808 */ /* 0x001fcc0000800000 */
[----:B------:R-:W0:Y:S01]  /*0400*/  MUFU.RCP R21, R21 ;  /* 0x0000001500157308 */ /* 0x000e220000001000 */
[----:B------:R-:W-:Y:S01]  /*0410*/  @!P3 FMUL R5, R5, 16777216 ;  /* 0x4b8000000505b820 */ /* 0x000fe20000400000 */
[----:B----4-:R-:W-:Y:S01]  /*0420*/  FADD R8, R15, R8 ;  /* 0x000000080f087221 */ /* 0x010fe20000000000 */
[----:B------:R-:W-:Y:S01]  /*0430*/  FSEL R6, R0, 1, P2 ;  /* 0x3f80000000067808 */ /* 0x000fe20001000000 */
[----:B------:R-:W-:Y:S02]  /*0440*/  FADD R9, R14, R9 ;  /* 0x000000090e097221 */ /* 0x000fe40000000000 */
[----:B-----5:R-:W-:Y:S01]  /*0450*/  FADD R19, R8, -R19 ;  /* 0x8000001308137221 */ /* 0x020fe20000000000 */
[----:B-1----:R-:W-:Y:S01]  /*0460*/  FMUL R4, R20, R5 ;  /* 0x0000000514047220 */ /* 0x002fe20000400000 */
[----:B------:R-:W-:Y:S01]  /*0470*/  @!P4 FMUL R6, R6, 16777216 ;  /* 0x4b8000000606c820 */ /* 0x000fe20000400000 */
[----:B---3--:R-:W-:Y:S02]  /*0480*/  FADD R18, R9, -R18 ;  /* 0x8000001209127221 */ /* 0x008fe40000000000 */
[----:B------:R-:W-:Y:S01]  /*0490*/  FMUL R19, R19, R4 ;  /* 0x0000000413137220 */ /* 0x000fe20000400000 */
[----:B0-----:R-:W-:-:S03]  /*04a0*/  FMUL R5, R21, R6 ;  /* 0x0000000615057220 */ /* 0x001fc60000400000 */
[----:B------:R-:W-:Y:S01]  /*04b0*/  FFMA R19, R19, R25, R24 ;  /* 0x0000001913137223 */ /* 0x000fe20000000018 */
[----:B------:R-:W-:-:S03]  /*04c0*/  FMUL R18, R18, R5 ;  /* 0x0000000512127220 */ /* 0x000fc60000400000 */
[----:B------:R-:W-:Y:S01]  /*04d0*/  FADD R22, R19, R22 ;  /* 0x0000001613167221 */ /* 0x000fe20000000000 */
[----:B------:R-:W-:-:S03]  /*04e0*/  FFMA R16, R18, R16, R17 ;  /* 0x0000001012107223 */ /* 0x000fc60000000011 */
[----:B------:R-:W-:Y:S01]  /*04f0*/  FADD R4, RZ, -R22 ;  /* 0x80000016ff047221 */ /* 0x000fe20000000000 */
[----:B------:R-:W-:-:S03]  /*0500*/  FADD R16, R16, R23 ;  /* 0x0000001710107221 */ /* 0x000fc60000000000 */
[----:B------:R-:W-:Y:S01]  /*0510*/  FMUL R5, R4, 1.4426950216293334961 ;  /* 0x3fb8aa3b04057820 */ /* 0x000fe20000400000 */
[----:B------:R-:W-:-:S04]  /*0520*/  FADD R4, RZ, -R16 ;  /* 0x80000010ff047221 */ /* 0x000fc80000000000 */
[----:B------:R-:W-:Y:S01]  /*0530*/  FMUL R6, R4, 1.4426950216293334961 ;  /* 0x3fb8aa3b04067820 */ /* 0x000fe20000400000 */
[----:B------:R-:W-:-:S04]  /*0540*/  FSETP.GEU.AND P1, PT, R5, -126, PT ;  /* 0xc2fc00000500780b */ /* 0x000fc80003f2e000 */
[----:B------:R-:W-:-:S09]  /*0550*/  FSETP.GEU.AND P2, PT, R6, -126, PT ;  /* 0xc2fc00000600780b */ /* 0x000fd20003f4e000 */
[----:B------:R-:W-:-:S04]  /*0560*/  @!P1 FMUL R5, R5, 0.5 ;  /* 0x3f00000005059820 */ /* 0x000fc80000400000 */
[----:B------:R-:W-:Y:S01]  /*0570*/  @!P2 FMUL R6, R6, 0.5 ;  /* 0x3f0000000606a820 */ /* 0x000fe20000400000 */
[----:B------:R-:W0:Y:S08]  /*0580*/  MUFU.EX2 R4, R5 ;  /* 0x0000000500047308 */ /* 0x000e300000000800 */
[----:B------:R-:W1:Y:S01]  /*0590*/  MUFU.EX2 R7, R6 ;  /* 0x0000000600077308 */ /* 0x000e620000000800 */
[----:B0-----:R-:W-:-:S04]  /*05a0*/  @!P1 FMUL R4, R4, R4 ;  /* 0x0000000404049220 */ /* 0x001fc80000400000 */
[----:B------:R-:W-:Y:S02]  /*05b0*/  FADD R10, R4, 1 ;  /* 0x3f800000040a7421 */ /* 0x000fe40000000000 */
[----:B------:R-:W0:Y:S01]  /*05c0*/  LDC.64 R4, c[0x0][0x218] ;  /* 0x00008600ff047b82 */ /* 0x000e220000000a00 */
[----:B-1----:R-:W-:-:S04]  /*05d0*/  @!P2 FMUL R7, R7, R7 ;  /* 0x000000070707a220 */ /* 0x002fc80000400000 */
[----:B------:R-:W-:Y:S01]  /*05e0*/  FADD R7, R7, 1 ;  /* 0x3f80000007077421 */ /* 0x000fe20000000000 */
[----:B------:R-:W-:-:S04]  /*05f0*/  FSETP.GT.AND P1, PT, R10, 8.50705917302346158658e+37, PT ;  /* 0x7e8000000a00780b */ /* 0x000fc80003f24000 */
[----:B------:R-:W-:-:S09]  /*0600*/  FSETP.GT.AND P2, PT, R7, 8.50705917302346158658e+37, PT ;  /* 0x7e8000000700780b */ /* 0x000fd20003f44000 */
[----:B------:R-:W-:-:S04]  /*0610*/  @P1 FMUL R10, R10, 0.25 ;  /* 0x3e8000000a0a1820 */ /* 0x000fc80000400000 */
[----:B------:R-:W-:Y:S02]  /*0620*/  @P2 FMUL R7, R7, 0.25 ;  /* 0x3e80000007072820 */ /* 0x000fe40000400000 */
[----:B------:R-:W1:Y:S08]  /*0630*/  MUFU.RCP R10, R10 ;  /* 0x0000000a000a7308 */ /* 0x000e700000001000 */
[----:B------:R-:W2:Y:S01]  /*0640*/  MUFU.RCP R7, R7 ;  /* 0x0000000700077308 */ /* 0x000ea20000001000 */
[----:B------:R-:W-:-:S02]  /*0650*/  FSEL R11, R0, 1, P1 ;  /* 0x3f800000000b7808 */ /* 0x000fc40000800000 */
[----:B------:R-:W-:Y:S01]  /*0660*/  FSEL R0, R0, 1, P2 ;  /* 0x3f80000000007808 */ /* 0x000fe20001000000 */
[----:B------:R3:W-:Y:S02]  /*0670*/  @!P0 STG.E.64 desc[UR4][R2.64], R8 ;  /* 0x0000000802008986 */ /* 0x0007e4000c101b04 */
[----:B-1----:R-:W-:Y:S01]  /*0680*/  FMUL R11, R10, R11 ;  /* 0x0000000b0a0b7220 */ /* 0x002fe20000400000 */
[----:B0-----:R-:W-:-:S04]  /*0690*/  IMAD.WIDE R4, R13, 0x4, R4 ;  /* 0x000000040d047825 */ /* 0x001fc800078e0204 */
[----:B------:R-:W-:Y:S01]  /*06a0*/  FMUL R14, R22, R11 ;  /* 0x0000000b160e7220 */ /* 0x000fe20000400000 */
[----:B--2---:R-:W-:-:S04]  /*06b0*/  FMUL R15, R7, R0 ;  /* 0x00000000070f7220 */ /* 0x004fc80000400000 */
[----:B------:R-:W-:Y:S01]  /*06c0*/  FMUL R15, R16, R15 ;  /* 0x0000000f100f7220 */ /* 0x000fe20000400000 */
[----:B---3--:R-:W-:Y:S06]  /*06d0*/  @P0 EXIT ;  /* 0x000000000000094d */ /* 0x008fec0003800000 */
[----:B------:R-:W-:Y:S01]  /*06e0*/  STG.E.64 desc[UR4][R4.64], R14 ;  /* 0x0000000e04007986 */ /* 0x000fe2000c101b04 */
[----:B------:R-:W-:Y:S05]  /*06f0*/  EXIT ;  /* 0x000000000000794d */ /* 0x000fea0003800000 */
.L_x_0:
[----:B------:R-:W-:-:S00]  /*0700*/  BRA `(.L_x_0) ;  /* 0xfffffffc00fc7947 */ /* 0x000fc0000383ffff */
[----:B------:R-:W-:-:S00]  /*0710*/  NOP ;  /* 0x0000000000007918 */ /* 0x000fc00000000000 */
        /* <DEDUP_REMOVED lines=14> */
.L_x_1:


//--------------------- .nv.global.init           --------------------------
	.section	.nv.global.init,"aw",@progbits
.nv.global.init:
	.type		_$_str,@object
	.size		_$_str,(_$_str_$_2 - _$_str)
_$_str:
        /*0000*/ 	.byte	0x5f, 0x5f, 0x43, 0x55, 0x44, 0x41, 0x5f, 0x46, 0x54, 0x5a, 0x00
	.type		_$_str_$_2,@object
	.size		_$_str_$_2,(.L_1 - _$_str_$_2)
_$_str_$_2:
        /*000b*/ 	.byte	0x5f, 0x5f, 0x43, 0x55, 0x44, 0x41, 0x5f, 0x50, 0x52, 0x45, 0x43, 0x5f, 0x53, 0x51, 0x52, 0x54
        /*001b*/ 	.byte	0x00
.L_1:


//--------------------- .nv.constant0.triton_poi_fused__native_batch_norm_legit_no_training_add_convolution_silu_2 --------------------------
	.section	.nv.constant0.triton_poi_fused__native_batch_norm_legit_no_training_add_convolution_silu_2,"a",@progbits
	.sectionflags	@""
	.align	4
.nv.constant0.triton_poi_fused__native_batch_norm_legit_no_training_add_convolution_silu_2:
	.zero		596
